//
// Generated by NVIDIA NVVM Compiler
//
// Compiler Build ID: CL-36424714
// Cuda compilation tools, release 13.0, V13.0.88
// Based on NVVM 20.0.0
//

.version 9.0
.target sm_100
.address_size 64

	// .globl	_Z13MatrixMulCUDAPfS_S_i
// _ZZ13MatrixMulCUDAPfS_S_iE6A_tile has been demoted
// _ZZ13MatrixMulCUDAPfS_S_iE6B_tile has been demoted

.visible .entry _Z13MatrixMulCUDAPfS_S_i(
	.param .u64 .ptr .align 1 _Z13MatrixMulCUDAPfS_S_i_param_0,
	.param .u64 .ptr .align 1 _Z13MatrixMulCUDAPfS_S_i_param_1,
	.param .u64 .ptr .align 1 _Z13MatrixMulCUDAPfS_S_i_param_2,
	.param .u32 _Z13MatrixMulCUDAPfS_S_i_param_3
)
{
	.reg .pred 	%p<8>;
	.reg .b32 	%r<104>;
	.reg .b32 	%f<368>;
	.reg .b64 	%rd<40>;
	// demoted variable
	.shared .align 4 .b8 _ZZ13MatrixMulCUDAPfS_S_iE6A_tile[1024];
	// demoted variable
	.shared .align 4 .b8 _ZZ13MatrixMulCUDAPfS_S_iE6B_tile[1024];
	ld.param.u32 	%r31, [_Z13MatrixMulCUDAPfS_S_i_param_3];
	mov.u32 	%r32, %ctaid.x;
	mov.u32 	%r33, %ctaid.y;
	mov.u32 	%r1, %tid.x;
	mov.u32 	%r2, %tid.y;
	shl.b32 	%r34, %r33, 4;
	add.s32 	%r3, %r34, %r2;
	shl.b32 	%r4, %r32, 4;
	add.s32 	%r5, %r4, %r1;
	shr.s32 	%r35, %r31, 31;
	shr.u32 	%r36, %r35, 28;
	add.s32 	%r37, %r31, %r36;
	shr.s32 	%r6, %r37, 4;
	setp.lt.s32 	%p1, %r31, 16;
	mov.f32 	%f367, 0f00000000;
	@%p1 bra 	$L__BB0_9;
	mad.lo.s32 	%r100, %r31, %r3, %r1;
	shl.b32 	%r39, %r2, 6;
	mov.u32 	%r40, _ZZ13MatrixMulCUDAPfS_S_iE6A_tile;
	add.s32 	%r8, %r40, %r39;
	add.s32 	%r41, %r6, -1;
	setp.lt.u32 	%p2, %r41, 3;
	mov.f32 	%f367, 0f00000000;
	mov.b32 	%r103, 0;
	@%p2 bra 	$L__BB0_4;
	and.b32  	%r103, %r6, 134217724;
	neg.s32 	%r101, %r103;
	add.s32 	%r43, %r2, 48;
	mad.lo.s32 	%r44, %r31, %r43, %r1;
	add.s32 	%r99, %r44, %r4;
	add.s32 	%r45, %r2, 32;
	mad.lo.s32 	%r46, %r31, %r45, %r1;
	add.s32 	%r98, %r46, %r4;
	add.s32 	%r47, %r2, 16;
	mad.lo.s32 	%r48, %r31, %r47, %r1;
	add.s32 	%r97, %r48, %r4;
	mad.lo.s32 	%r49, %r2, %r31, %r1;
	add.s32 	%r96, %r49, %r4;
	mov.f32 	%f367, 0f00000000;
$L__BB0_3:
	.pragma "nounroll";
	ld.param.u64 	%rd37, [_Z13MatrixMulCUDAPfS_S_i_param_2];
	ld.param.u64 	%rd34, [_Z13MatrixMulCUDAPfS_S_i_param_1];
	cvta.to.global.u64 	%rd4, %rd34;
	mul.wide.s32 	%rd5, %r100, 4;
	add.s64 	%rd6, %rd4, %rd5;
	ld.global.f32 	%f14, [%rd6];
	shl.b32 	%r51, %r1, 2;
	add.s32 	%r52, %r8, %r51;
	st.shared.f32 	[%r52], %f14;
	cvta.to.global.u64 	%rd7, %rd37;
	mul.wide.u32 	%rd8, %r96, 4;
	add.s64 	%rd9, %rd7, %rd8;
	ld.global.f32 	%f15, [%rd9];
	mov.u32 	%r54, _ZZ13MatrixMulCUDAPfS_S_iE6B_tile;
	add.s32 	%r55, %r54, %r51;
	add.s32 	%r56, %r55, %r39;
	st.shared.f32 	[%r56], %f15;
	bar.sync 	0;
	ld.shared.f32 	%f16, [%r8];
	ld.shared.f32 	%f17, [%r55];
	fma.rn.f32 	%f18, %f16, %f17, %f367;
	ld.shared.f32 	%f19, [%r8+4];
	ld.shared.f32 	%f20, [%r55+64];
	fma.rn.f32 	%f21, %f19, %f20, %f18;
	ld.shared.f32 	%f22, [%r8+8];
	ld.shared.f32 	%f23, [%r55+128];
	fma.rn.f32 	%f24, %f22, %f23, %f21;
	ld.shared.f32 	%f25, [%r8+12];
	ld.shared.f32 	%f26, [%r55+192];
	fma.rn.f32 	%f27, %f25, %f26, %f24;
	ld.shared.f32 	%f28, [%r8+16];
	ld.shared.f32 	%f29, [%r55+256];
	fma.rn.f32 	%f30, %f28, %f29, %f27;
	ld.shared.f32 	%f31, [%r8+20];
	ld.shared.f32 	%f32, [%r55+320];
	fma.rn.f32 	%f33, %f31, %f32, %f30;
	ld.shared.f32 	%f34, [%r8+24];
	ld.shared.f32 	%f35, [%r55+384];
	fma.rn.f32 	%f36, %f34, %f35, %f33;
	ld.shared.f32 	%f37, [%r8+28];
	ld.shared.f32 	%f38, [%r55+448];
	fma.rn.f32 	%f39, %f37, %f38, %f36;
	ld.shared.f32 	%f40, [%r8+32];
	ld.shared.f32 	%f41, [%r55+512];
	fma.rn.f32 	%f42, %f40, %f41, %f39;
	ld.shared.f32 	%f43, [%r8+36];
	ld.shared.f32 	%f44, [%r55+576];
	fma.rn.f32 	%f45, %f43, %f44, %f42;
	ld.shared.f32 	%f46, [%r8+40];
	ld.shared.f32 	%f47, [%r55+640];
	fma.rn.f32 	%f48, %f46, %f47, %f45;
	ld.shared.f32 	%f49, [%r8+44];
	ld.shared.f32 	%f50, [%r55+704];
	fma.rn.f32 	%f51, %f49, %f50, %f48;
	ld.shared.f32 	%f52, [%r8+48];
	ld.shared.f32 	%f53, [%r55+768];
	fma.rn.f32 	%f54, %f52, %f53, %f51;
	ld.shared.f32 	%f55, [%r8+52];
	ld.shared.f32 	%f56, [%r55+832];
	fma.rn.f32 	%f57, %f55, %f56, %f54;
	ld.shared.f32 	%f58, [%r8+56];
	ld.shared.f32 	%f59, [%r55+896];
	fma.rn.f32 	%f60, %f58, %f59, %f57;
	ld.shared.f32 	%f61, [%r8+60];
	ld.shared.f32 	%f62, [%r55+960];
	fma.rn.f32 	%f63, %f61, %f62, %f60;
	bar.sync 	0;
	ld.global.f32 	%f64, [%rd6+64];
	st.shared.f32 	[%r52], %f64;
	mul.wide.u32 	%rd10, %r97, 4;
	add.s64 	%rd11, %rd7, %rd10;
	ld.global.f32 	%f65, [%rd11];
	st.shared.f32 	[%r56], %f65;
	bar.sync 	0;
	ld.shared.f32 	%f66, [%r8];
	ld.shared.f32 	%f67, [%r55];
	fma.rn.f32 	%f68, %f66, %f67, %f63;
	ld.shared.f32 	%f69, [%r8+4];
	ld.shared.f32 	%f70, [%r55+64];
	fma.rn.f32 	%f71, %f69, %f70, %f68;
	ld.shared.f32 	%f72, [%r8+8];
	ld.shared.f32 	%f73, [%r55+128];
	fma.rn.f32 	%f74, %f72, %f73, %f71;
	ld.shared.f32 	%f75, [%r8+12];
	ld.shared.f32 	%f76, [%r55+192];
	fma.rn.f32 	%f77, %f75, %f76, %f74;
	ld.shared.f32 	%f78, [%r8+16];
	ld.shared.f32 	%f79, [%r55+256];
	fma.rn.f32 	%f80, %f78, %f79, %f77;
	ld.shared.f32 	%f81, [%r8+20];
	ld.shared.f32 	%f82, [%r55+320];
	fma.rn.f32 	%f83, %f81, %f82, %f80;
	ld.shared.f32 	%f84, [%r8+24];
	ld.shared.f32 	%f85, [%r55+384];
	fma.rn.f32 	%f86, %f84, %f85, %f83;
	ld.shared.f32 	%f87, [%r8+28];
	ld.shared.f32 	%f88, [%r55+448];
	fma.rn.f32 	%f89, %f87, %f88, %f86;
	ld.shared.f32 	%f90, [%r8+32];
	ld.shared.f32 	%f91, [%r55+512];
	fma.rn.f32 	%f92, %f90, %f91, %f89;
	ld.shared.f32 	%f93, [%r8+36];
	ld.shared.f32 	%f94, [%r55+576];
	fma.rn.f32 	%f95, %f93, %f94, %f92;
	ld.shared.f32 	%f96, [%r8+40];
	ld.shared.f32 	%f97, [%r55+640];
	fma.rn.f32 	%f98, %f96, %f97, %f95;
	ld.shared.f32 	%f99, [%r8+44];
	ld.shared.f32 	%f100, [%r55+704];
	fma.rn.f32 	%f101, %f99, %f100, %f98;
	ld.shared.f32 	%f102, [%r8+48];
	ld.shared.f32 	%f103, [%r55+768];
	fma.rn.f32 	%f104, %f102, %f103, %f101;
	ld.shared.f32 	%f105, [%r8+52];
	ld.shared.f32 	%f106, [%r55+832];
	fma.rn.f32 	%f107, %f105, %f106, %f104;
	ld.shared.f32 	%f108, [%r8+56];
	ld.shared.f32 	%f109, [%r55+896];
	fma.rn.f32 	%f110, %f108, %f109, %f107;
	ld.shared.f32 	%f111, [%r8+60];
	ld.shared.f32 	%f112, [%r55+960];
	fma.rn.f32 	%f113, %f111, %f112, %f110;
	bar.sync 	0;
	ld.global.f32 	%f114, [%rd6+128];
	st.shared.f32 	[%r52], %f114;
	mul.wide.u32 	%rd12, %r98, 4;
	add.s64 	%rd13, %rd7, %rd12;
	ld.global.f32 	%f115, [%rd13];
	st.shared.f32 	[%r56], %f115;
	bar.sync 	0;
	ld.shared.f32 	%f116, [%r8];
	ld.shared.f32 	%f117, [%r55];
	fma.rn.f32 	%f118, %f116, %f117, %f113;
	ld.shared.f32 	%f119, [%r8+4];
	ld.shared.f32 	%f120, [%r55+64];
	fma.rn.f32 	%f121, %f119, %f120, %f118;
	ld.shared.f32 	%f122, [%r8+8];
	ld.shared.f32 	%f123, [%r55+128];
	fma.rn.f32 	%f124, %f122, %f123, %f121;
	ld.shared.f32 	%f125, [%r8+12];
	ld.shared.f32 	%f126, [%r55+192];
	fma.rn.f32 	%f127, %f125, %f126, %f124;
	ld.shared.f32 	%f128, [%r8+16];
	ld.shared.f32 	%f129, [%r55+256];
	fma.rn.f32 	%f130, %f128, %f129, %f127;
	ld.shared.f32 	%f131, [%r8+20];
	ld.shared.f32 	%f132, [%r55+320];
	fma.rn.f32 	%f133, %f131, %f132, %f130;
	ld.shared.f32 	%f134, [%r8+24];
	ld.shared.f32 	%f135, [%r55+384];
	fma.rn.f32 	%f136, %f134, %f135, %f133;
	ld.shared.f32 	%f137, [%r8+28];
	ld.shared.f32 	%f138, [%r55+448];
	fma.rn.f32 	%f139, %f137, %f138, %f136;
	ld.shared.f32 	%f140, [%r8+32];
	ld.shared.f32 	%f141, [%r55+512];
	fma.rn.f32 	%f142, %f140, %f141, %f139;
	ld.shared.f32 	%f143, [%r8+36];
	ld.shared.f32 	%f144, [%r55+576];
	fma.rn.f32 	%f145, %f143, %f144, %f142;
	ld.shared.f32 	%f146, [%r8+40];
	ld.shared.f32 	%f147, [%r55+640];
	fma.rn.f32 	%f148, %f146, %f147, %f145;
	ld.shared.f32 	%f149, [%r8+44];
	ld.shared.f32 	%f150, [%r55+704];
	fma.rn.f32 	%f151, %f149, %f150, %f148;
	ld.shared.f32 	%f152, [%r8+48];
	ld.shared.f32 	%f153, [%r55+768];
	fma.rn.f32 	%f154, %f152, %f153, %f151;
	ld.shared.f32 	%f155, [%r8+52];
	ld.shared.f32 	%f156, [%r55+832];
	fma.rn.f32 	%f157, %f155, %f156, %f154;
	ld.shared.f32 	%f158, [%r8+56];
	ld.shared.f32 	%f159, [%r55+896];
	fma.rn.f32 	%f160, %f158, %f159, %f157;
	ld.shared.f32 	%f161, [%r8+60];
	ld.shared.f32 	%f162, [%r55+960];
	fma.rn.f32 	%f163, %f161, %f162, %f160;
	bar.sync 	0;
	ld.global.f32 	%f164, [%rd6+192];
	st.shared.f32 	[%r52], %f164;
	mul.wide.u32 	%rd14, %r99, 4;
	add.s64 	%rd15, %rd7, %rd14;
	ld.global.f32 	%f165, [%rd15];
	st.shared.f32 	[%r56], %f165;
	bar.sync 	0;
	ld.shared.f32 	%f166, [%r8];
	ld.shared.f32 	%f167, [%r55];
	fma.rn.f32 	%f168, %f166, %f167, %f163;
	ld.shared.f32 	%f169, [%r8+4];
	ld.shared.f32 	%f170, [%r55+64];
	fma.rn.f32 	%f171, %f169, %f170, %f168;
	ld.shared.f32 	%f172, [%r8+8];
	ld.shared.f32 	%f173, [%r55+128];
	fma.rn.f32 	%f174, %f172, %f173, %f171;
	ld.shared.f32 	%f175, [%r8+12];
	ld.shared.f32 	%f176, [%r55+192];
	fma.rn.f32 	%f177, %f175, %f176, %f174;
	ld.shared.f32 	%f178, [%r8+16];
	ld.shared.f32 	%f179, [%r55+256];
	fma.rn.f32 	%f180, %f178, %f179, %f177;
	ld.shared.f32 	%f181, [%r8+20];
	ld.shared.f32 	%f182, [%r55+320];
	fma.rn.f32 	%f183, %f181, %f182, %f180;
	ld.shared.f32 	%f184, [%r8+24];
	ld.shared.f32 	%f185, [%r55+384];
	fma.rn.f32 	%f186, %f184, %f185, %f183;
	ld.shared.f32 	%f187, [%r8+28];
	ld.shared.f32 	%f188, [%r55+448];
	fma.rn.f32 	%f189, %f187, %f188, %f186;
	ld.shared.f32 	%f190, [%r8+32];
	ld.shared.f32 	%f191, [%r55+512];
	fma.rn.f32 	%f192, %f190, %f191, %f189;
	ld.shared.f32 	%f193, [%r8+36];
	ld.shared.f32 	%f194, [%r55+576];
	fma.rn.f32 	%f195, %f193, %f194, %f192;
	ld.shared.f32 	%f196, [%r8+40];
	ld.shared.f32 	%f197, [%r55+640];
	fma.rn.f32 	%f198, %f196, %f197, %f195;
	ld.shared.f32 	%f199, [%r8+44];
	ld.shared.f32 	%f200, [%r55+704];
	fma.rn.f32 	%f201, %f199, %f200, %f198;
	ld.shared.f32 	%f202, [%r8+48];
	ld.shared.f32 	%f203, [%r55+768];
	fma.rn.f32 	%f204, %f202, %f203, %f201;
	ld.shared.f32 	%f205, [%r8+52];
	ld.shared.f32 	%f206, [%r55+832];
	fma.rn.f32 	%f207, %f205, %f206, %f204;
	ld.shared.f32 	%f208, [%r8+56];
	ld.shared.f32 	%f209, [%r55+896];
	fma.rn.f32 	%f210, %f208, %f209, %f207;
	ld.shared.f32 	%f211, [%r8+60];
	ld.shared.f32 	%f212, [%r55+960];
	fma.rn.f32 	%f367, %f211, %f212, %f210;
	bar.sync 	0;
	add.s32 	%r101, %r101, 4;
	add.s32 	%r100, %r100, 64;
	shl.b32 	%r57, %r31, 6;
	add.s32 	%r99, %r99, %r57;
	add.s32 	%r98, %r98, %r57;
	add.s32 	%r97, %r97, %r57;
	add.s32 	%r96, %r96, %r57;
	setp.ne.s32 	%p3, %r101, 0;
	@%p3 bra 	$L__BB0_3;
$L__BB0_4:
	and.b32  	%r28, %r6, 3;
	setp.eq.s32 	%p4, %r28, 0;
	@%p4 bra 	$L__BB0_9;
	setp.eq.s32 	%p5, %r28, 1;
	@%p5 bra 	$L__BB0_7;
	ld.param.u64 	%rd38, [_Z13MatrixMulCUDAPfS_S_i_param_2];
	ld.param.u64 	%rd35, [_Z13MatrixMulCUDAPfS_S_i_param_1];
	shl.b32 	%r58, %r103, 4;
	mad.lo.s32 	%r63, %r31, %r3, %r1;
	add.s32 	%r64, %r63, %r58;
	add.s32 	%r65, %r58, %r2;
	mad.lo.s32 	%r66, %r65, %r31, %r5;
	cvta.to.global.u64 	%rd16, %rd35;
	mul.wide.s32 	%rd17, %r64, 4;
	add.s64 	%rd18, %rd16, %rd17;
	ld.global.f32 	%f214, [%rd18];
	shl.b32 	%r67, %r1, 2;
	add.s32 	%r68, %r8, %r67;
	st.shared.f32 	[%r68], %f214;
	cvta.to.global.u64 	%rd19, %rd38;
	mul.wide.u32 	%rd20, %r66, 4;
	add.s64 	%rd21, %rd19, %rd20;
	ld.global.f32 	%f215, [%rd21];
	mov.u32 	%r70, _ZZ13MatrixMulCUDAPfS_S_iE6B_tile;
	add.s32 	%r71, %r70, %r67;
	add.s32 	%r72, %r71, %r39;
	st.shared.f32 	[%r72], %f215;
	bar.sync 	0;
	ld.shared.f32 	%f216, [%r8];
	ld.shared.f32 	%f217, [%r71];
	fma.rn.f32 	%f218, %f216, %f217, %f367;
	ld.shared.f32 	%f219, [%r8+4];
	ld.shared.f32 	%f220, [%r71+64];
	fma.rn.f32 	%f221, %f219, %f220, %f218;
	ld.shared.f32 	%f222, [%r8+8];
	ld.shared.f32 	%f223, [%r71+128];
	fma.rn.f32 	%f224, %f222, %f223, %f221;
	ld.shared.f32 	%f225, [%r8+12];
	ld.shared.f32 	%f226, [%r71+192];
	fma.rn.f32 	%f227, %f225, %f226, %f224;
	ld.shared.f32 	%f228, [%r8+16];
	ld.shared.f32 	%f229, [%r71+256];
	fma.rn.f32 	%f230, %f228, %f229, %f227;
	ld.shared.f32 	%f231, [%r8+20];
	ld.shared.f32 	%f232, [%r71+320];
	fma.rn.f32 	%f233, %f231, %f232, %f230;
	ld.shared.f32 	%f234, [%r8+24];
	ld.shared.f32 	%f235, [%r71+384];
	fma.rn.f32 	%f236, %f234, %f235, %f233;
	ld.shared.f32 	%f237, [%r8+28];
	ld.shared.f32 	%f238, [%r71+448];
	fma.rn.f32 	%f239, %f237, %f238, %f236;
	ld.shared.f32 	%f240, [%r8+32];
	ld.shared.f32 	%f241, [%r71+512];
	fma.rn.f32 	%f242, %f240, %f241, %f239;
	ld.shared.f32 	%f243, [%r8+36];
	ld.shared.f32 	%f244, [%r71+576];
	fma.rn.f32 	%f245, %f243, %f244, %f242;
	ld.shared.f32 	%f246, [%r8+40];
	ld.shared.f32 	%f247, [%r71+640];
	fma.rn.f32 	%f248, %f246, %f247, %f245;
	ld.shared.f32 	%f249, [%r8+44];
	ld.shared.f32 	%f250, [%r71+704];
	fma.rn.f32 	%f251, %f249, %f250, %f248;
	ld.shared.f32 	%f252, [%r8+48];
	ld.shared.f32 	%f253, [%r71+768];
	fma.rn.f32 	%f254, %f252, %f253, %f251;
	ld.shared.f32 	%f255, [%r8+52];
	ld.shared.f32 	%f256, [%r71+832];
	fma.rn.f32 	%f257, %f255, %f256, %f254;
	ld.shared.f32 	%f258, [%r8+56];
	ld.shared.f32 	%f259, [%r71+896];
	fma.rn.f32 	%f260, %f258, %f259, %f257;
	ld.shared.f32 	%f261, [%r8+60];
	ld.shared.f32 	%f262, [%r71+960];
	fma.rn.f32 	%f263, %f261, %f262, %f260;
	bar.sync 	0;
	add.s32 	%r73, %r65, 16;
	mad.lo.s32 	%r74, %r73, %r31, %r5;
	ld.global.f32 	%f264, [%rd18+64];
	st.shared.f32 	[%r68], %f264;
	mul.wide.u32 	%rd22, %r74, 4;
	add.s64 	%rd23, %rd19, %rd22;
	ld.global.f32 	%f265, [%rd23];
	st.shared.f32 	[%r72], %f265;
	bar.sync 	0;
	ld.shared.f32 	%f266, [%r8];
	ld.shared.f32 	%f267, [%r71];
	fma.rn.f32 	%f268, %f266, %f267, %f263;
	ld.shared.f32 	%f269, [%r8+4];
	ld.shared.f32 	%f270, [%r71+64];
	fma.rn.f32 	%f271, %f269, %f270, %f268;
	ld.shared.f32 	%f272, [%r8+8];
	ld.shared.f32 	%f273, [%r71+128];
	fma.rn.f32 	%f274, %f272, %f273, %f271;
	ld.shared.f32 	%f275, [%r8+12];
	ld.shared.f32 	%f276, [%r71+192];
	fma.rn.f32 	%f277, %f275, %f276, %f274;
	ld.shared.f32 	%f278, [%r8+16];
	ld.shared.f32 	%f279, [%r71+256];
	fma.rn.f32 	%f280, %f278, %f279, %f277;
	ld.shared.f32 	%f281, [%r8+20];
	ld.shared.f32 	%f282, [%r71+320];
	fma.rn.f32 	%f283, %f281, %f282, %f280;
	ld.shared.f32 	%f284, [%r8+24];
	ld.shared.f32 	%f285, [%r71+384];
	fma.rn.f32 	%f286, %f284, %f285, %f283;
	ld.shared.f32 	%f287, [%r8+28];
	ld.shared.f32 	%f288, [%r71+448];
	fma.rn.f32 	%f289, %f287, %f288, %f286;
	ld.shared.f32 	%f290, [%r8+32];
	ld.shared.f32 	%f291, [%r71+512];
	fma.rn.f32 	%f292, %f290, %f291, %f289;
	ld.shared.f32 	%f293, [%r8+36];
	ld.shared.f32 	%f294, [%r71+576];
	fma.rn.f32 	%f295, %f293, %f294, %f292;
	ld.shared.f32 	%f296, [%r8+40];
	ld.shared.f32 	%f297, [%r71+640];
	fma.rn.f32 	%f298, %f296, %f297, %f295;
	ld.shared.f32 	%f299, [%r8+44];
	ld.shared.f32 	%f300, [%r71+704];
	fma.rn.f32 	%f301, %f299, %f300, %f298;
	ld.shared.f32 	%f302, [%r8+48];
	ld.shared.f32 	%f303, [%r71+768];
	fma.rn.f32 	%f304, %f302, %f303, %f301;
	ld.shared.f32 	%f305, [%r8+52];
	ld.shared.f32 	%f306, [%r71+832];
	fma.rn.f32 	%f307, %f305, %f306, %f304;
	ld.shared.f32 	%f308, [%r8+56];
	ld.shared.f32 	%f309, [%r71+896];
	fma.rn.f32 	%f310, %f308, %f309, %f307;
	ld.shared.f32 	%f311, [%r8+60];
	ld.shared.f32 	%f312, [%r71+960];
	fma.rn.f32 	%f367, %f311, %f312, %f310;
	bar.sync 	0;
	add.s32 	%r103, %r103, 2;
$L__BB0_7:
	and.b32  	%r75, %r6, 1;
	setp.eq.b32 	%p6, %r75, 1;
	not.pred 	%p7, %p6;
	@%p7 bra 	$L__BB0_9;
	ld.param.u64 	%rd39, [_Z13MatrixMulCUDAPfS_S_i_param_2];
	ld.param.u64 	%rd36, [_Z13MatrixMulCUDAPfS_S_i_param_1];
	shl.b32 	%r76, %r103, 4;
	mad.lo.s32 	%r81, %r31, %r3, %r1;
	add.s32 	%r82, %r81, %r76;
	add.s32 	%r83, %r76, %r2;
	mad.lo.s32 	%r84, %r83, %r31, %r5;
	cvta.to.global.u64 	%rd24, %rd36;
	mul.wide.s32 	%rd25, %r82, 4;
	add.s64 	%rd26, %rd24, %rd25;
	ld.global.f32 	%f313, [%rd26];
	shl.b32 	%r85, %r1, 2;
	add.s32 	%r86, %r8, %r85;
	st.shared.f32 	[%r86], %f313;
	cvta.to.global.u64 	%rd27, %rd39;
	mul.wide.u32 	%rd28, %r84, 4;
	add.s64 	%rd29, %rd27, %rd28;
	ld.global.f32 	%f314, [%rd29];
	mov.u32 	%r88, _ZZ13MatrixMulCUDAPfS_S_iE6B_tile;
	add.s32 	%r89, %r88, %r85;
	add.s32 	%r90, %r89, %r39;
	st.shared.f32 	[%r90], %f314;
	bar.sync 	0;
	ld.shared.f32 	%f315, [%r8];
	ld.shared.f32 	%f316, [%r89];
	fma.rn.f32 	%f317, %f315, %f316, %f367;
	ld.shared.f32 	%f318, [%r8+4];
	ld.shared.f32 	%f319, [%r89+64];
	fma.rn.f32 	%f320, %f318, %f319, %f317;
	ld.shared.f32 	%f321, [%r8+8];
	ld.shared.f32 	%f322, [%r89+128];
	fma.rn.f32 	%f323, %f321, %f322, %f320;
	ld.shared.f32 	%f324, [%r8+12];
	ld.shared.f32 	%f325, [%r89+192];
	fma.rn.f32 	%f326, %f324, %f325, %f323;
	ld.shared.f32 	%f327, [%r8+16];
	ld.shared.f32 	%f328, [%r89+256];
	fma.rn.f32 	%f329, %f327, %f328, %f326;
	ld.shared.f32 	%f330, [%r8+20];
	ld.shared.f32 	%f331, [%r89+320];
	fma.rn.f32 	%f332, %f330, %f331, %f329;
	ld.shared.f32 	%f333, [%r8+24];
	ld.shared.f32 	%f334, [%r89+384];
	fma.rn.f32 	%f335, %f333, %f334, %f332;
	ld.shared.f32 	%f336, [%r8+28];
	ld.shared.f32 	%f337, [%r89+448];
	fma.rn.f32 	%f338, %f336, %f337, %f335;
	ld.shared.f32 	%f339, [%r8+32];
	ld.shared.f32 	%f340, [%r89+512];
	fma.rn.f32 	%f341, %f339, %f340, %f338;
	ld.shared.f32 	%f342, [%r8+36];
	ld.shared.f32 	%f343, [%r89+576];
	fma.rn.f32 	%f344, %f342, %f343, %f341;
	ld.shared.f32 	%f345, [%r8+40];
	ld.shared.f32 	%f346, [%r89+640];
	fma.rn.f32 	%f347, %f345, %f346, %f344;
	ld.shared.f32 	%f348, [%r8+44];
	ld.shared.f32 	%f349, [%r89+704];
	fma.rn.f32 	%f350, %f348, %f349, %f347;
	ld.shared.f32 	%f351, [%r8+48];
	ld.shared.f32 	%f352, [%r89+768];
	fma.rn.f32 	%f353, %f351, %f352, %f350;
	ld.shared.f32 	%f354, [%r8+52];
	ld.shared.f32 	%f355, [%r89+832];
	fma.rn.f32 	%f356, %f354, %f355, %f353;
	ld.shared.f32 	%f357, [%r8+56];
	ld.shared.f32 	%f358, [%r89+896];
	fma.rn.f32 	%f359, %f357, %f358, %f356;
	ld.shared.f32 	%f360, [%r8+60];
	ld.shared.f32 	%f361, [%r89+960];
	fma.rn.f32 	%f367, %f360, %f361, %f359;
	bar.sync 	0;
$L__BB0_9:
	ld.param.u64 	%rd33, [_Z13MatrixMulCUDAPfS_S_i_param_0];
	cvta.to.global.u64 	%rd30, %rd33;
	mad.lo.s32 	%r95, %r31, %r3, %r5;
	mul.wide.s32 	%rd31, %r95, 4;
	add.s64 	%rd32, %rd30, %rd31;
	st.global.f32 	[%rd32], %f367;
	ret;

}


// ===== COMPILED SASS (sm_100) =====

	.target	sm_100

	.elftype	@"ET_EXEC"


//--------------------- .note.nv.tkinfo           --------------------------
	.section	.note.nv.tkinfo,"",@"SHT_NOTE"
	.sectionflags	@"SHF_NOTE_NV_TKINFO"
	.tkinfo
        /*0018*/ 	.word	0x00000002
        /*0030*/ 	.string	""
        /*0030*/ 	.string	"ptxas"
        /*0030*/ 	.string	"Cuda compilation tools, release 13.0, V13.0.88"
        /*0030*/ 	.string	"Build cuda_13.0.r13.0/compiler.36424714_0"
        /*0030*/ 	.string	"-arch sm_100 -m 64 "



//--------------------- .note.nv.cuinfo           --------------------------
	.section	.note.nv.cuinfo,"",@"SHT_NOTE"
	.sectionflags	@"SHF_NOTE_NV_CUINFO"
        /*0018*/ 	.short	0x0002
        /*001a*/ 	.short	0x0064
        /*001c*/ 	.short	0x0082
	.zero		2


//--------------------- .nv.info                  --------------------------
	.section	.nv.info,"",@"SHT_CUDA_INFO"
	.align	4


	//----- nvinfo : EIATTR_REGCOUNT
	.align		4
        /*0000*/ 	.byte	0x04, 0x2f
        /*0002*/ 	.short	(.L_1 - .L_0)
	.align		4
.L_0:
        /*0004*/ 	.word	index@(_Z13MatrixMulCUDAPfS_S_i)
        /*0008*/ 	.word	0x00000028


	//----- nvinfo : EIATTR_FRAME_SIZE
	.align		4
.L_1:
        /*000c*/ 	.byte	0x04, 0x11
        /*000e*/ 	.short	(.L_3 - .L_2)
	.align		4
.L_2:
        /*0010*/ 	.word	index@(_Z13MatrixMulCUDAPfS_S_i)
        /*0014*/ 	.word	0x00000000


	//----- nvinfo : EIATTR_MIN_STACK_SIZE
	.align		4
.L_3:
        /*0018*/ 	.byte	0x04, 0x12
        /*001a*/ 	.short	(.L_5 - .L_4)
	.align		4
.L_4:
        /*001c*/ 	.word	index@(_Z13MatrixMulCUDAPfS_S_i)
        /*0020*/ 	.word	0x00000000
.L_5:


//--------------------- .nv.compat                --------------------------
	.section	.nv.compat,"",@"SHT_CUDA_COMPAT_INFO"
	.align	4
        /*0000*/ 	.byte	0x02, 0x09, 0x00, 0x00, 0x02, 0x02, 0x01, 0x00, 0x02, 0x05, 0x05, 0x00, 0x03, 0x07, 0x01, 0x01
        /*0010*/ 	.byte	0x02, 0x03, 0x00, 0x00, 0x02, 0x06, 0x01, 0x00, 0x04, 0x0b, 0x08, 0x00, 0x09, 0x00, 0x00, 0x00
        /*0020*/ 	.byte	0x00, 0x00, 0x00, 0x00


//--------------------- .nv.info._Z13MatrixMulCUDAPfS_S_i --------------------------
	.section	.nv.info._Z13MatrixMulCUDAPfS_S_i,"",@"SHT_CUDA_INFO"
	.sectionflags	@""
	.align	4


	//----- nvinfo : EIATTR_CUDA_API_VERSION
	.align		4
        /*0000*/ 	.byte	0x04, 0x37
        /*0002*/ 	.short	(.L_7 - .L_6)
.L_6:
        /*0004*/ 	.word	0x00000082


	//----- nvinfo : EIATTR_KPARAM_INFO
	.align		4
.L_7:
        /*0008*/ 	.byte	0x04, 0x17
        /*000a*/ 	.short	(.L_9 - .L_8)
.L_8:
        /*000c*/ 	.word	0x00000000
        /*0010*/ 	.short	0x0003
        /*0012*/ 	.short	0x0018
        /*0014*/ 	.byte	0x00, 0xf0, 0x11, 0x00


	//----- nvinfo : EIATTR_KPARAM_INFO
	.align		4
.L_9:
        /*0018*/ 	.byte	0x04, 0x17
        /*001a*/ 	.short	(.L_11 - .L_10)
.L_10:
        /*001c*/ 	.word	0x00000000
        /*0020*/ 	.short	0x0002
        /*0022*/ 	.short	0x0010
        /*0024*/ 	.byte	0x00, 0xf5, 0x21, 0x00


	//----- nvinfo : EIATTR_KPARAM_INFO
	.align		4
.L_11:
        /*0028*/ 	.byte	0x04, 0x17
        /*002a*/ 	.short	(.L_13 - .L_12)
.L_12:
        /*002c*/ 	.word	0x00000000
        /*0030*/ 	.short	0x0001
        /*0032*/ 	.short	0x0008
        /*0034*/ 	.byte	0x00, 0xf5, 0x21, 0x00


	//----- nvinfo : EIATTR_KPARAM_INFO
	.align		4
.L_13:
        /*0038*/ 	.byte	0x04, 0x17
        /*003a*/ 	.short	(.L_15 - .L_14)
.L_14:
        /*003c*/ 	.word	0x00000000
        /*0040*/ 	.short	0x0000
        /*0042*/ 	.short	0x0000
        /*0044*/ 	.byte	0x00, 0xf5, 0x21, 0x00


	//----- nvinfo : EIATTR_SPARSE_MMA_MASK
	.align		4
.L_15:
        /*0048*/ 	.byte	0x03, 0x50
        /*004a*/ 	.short	0x0000


	//----- nvinfo : EIATTR_MAXREG_COUNT
	.align		4
        /*004c*/ 	.byte	0x03, 0x1b
        /*004e*/ 	.short	0x00ff


	//----- nvinfo : EIATTR_NUM_BARRIERS
	.align		4
        /*0050*/ 	.byte	0x02, 0x4c
        /*0052*/ 	.byte	0x01
	.zero		1


	//----- nvinfo : EIATTR_MERCURY_ISA_VERSION
	.align		4
        /*0054*/ 	.byte	0x03, 0x5f
        /*0056*/ 	.short	0x0101


	//----- nvinfo : EIATTR_VRC_CTA_INIT_COUNT
	.align		4
        /*0058*/ 	.byte	0x02, 0x4a
	.zero		1
	.zero		1


	//----- nvinfo : EIATTR_EXIT_INSTR_OFFSETS
	.align		4
        /*005c*/ 	.byte	0x04, 0x1c
        /*005e*/ 	.short	(.L_17 - .L_16)


	//   ....[0]....
.L_16:
        /*0060*/ 	.word	0x00001890


	//----- nvinfo : EIATTR_CBANK_PARAM_SIZE
	.align		4
.L_17:
        /*0064*/ 	.byte	0x03, 0x19
        /*0066*/ 	.short	0x001c


	//----- nvinfo : EIATTR_PARAM_CBANK
	.align		4
        /*0068*/ 	.byte	0x04, 0x0a
        /*006a*/ 	.short	(.L_19 - .L_18)
	.align		4
.L_18:
        /*006c*/ 	.word	index@(.nv.constant0._Z13MatrixMulCUDAPfS_S_i)
        /*0070*/ 	.short	0x0380
        /*0072*/ 	.short	0x001c


	//----- nvinfo : EIATTR_SW_WAR
	.align		4
.L_19:
        /*0074*/ 	.byte	0x04, 0x36
        /*0076*/ 	.short	(.L_21 - .L_20)
.L_20:
        /*0078*/ 	.word	0x00000008
.L_21:


//--------------------- .nv.callgraph             --------------------------
	.section	.nv.callgraph,"",@"SHT_CUDA_CALLGRAPH"
	.align	4
	.sectionentsize	8
	.align		4
        /*0000*/ 	.word	0x00000000
	.align		4
        /*0004*/ 	.word	0xffffffff
	.align		4
        /*0008*/ 	.word	0x00000000
	.align		4
        /*000c*/ 	.word	0xfffffffe
	.align		4
        /*0010*/ 	.word	0x00000000
	.align		4
        /*0014*/ 	.word	0xfffffffd
	.align		4
        /*0018*/ 	.word	0x00000000
	.align		4
        /*001c*/ 	.word	0xfffffffc


//--------------------- .text._Z13MatrixMulCUDAPfS_S_i --------------------------
	.section	.text._Z13MatrixMulCUDAPfS_S_i,"ax",@progbits
	.align	128
        .global         _Z13MatrixMulCUDAPfS_S_i
        .type           _Z13MatrixMulCUDAPfS_S_i,@function
        .size           _Z13MatrixMulCUDAPfS_S_i,(.L_x_5 - _Z13MatrixMulCUDAPfS_S_i)
        .other          _Z13MatrixMulCUDAPfS_S_i,@"STO_CUDA_ENTRY STV_DEFAULT"
_Z13MatrixMulCUDAPfS_S_i:
.text._Z13MatrixMulCUDAPfS_S_i:
[----:B------:R-:W-:Y:S08]  /*0000*/  LDC R1, c[0x0][0x37c] ;  /* 0x0000df00ff017b82 */ /* 0x000ff00000000800 */
[----:B------:R-:W0:Y:S01]  /*0010*/  LDC R5, c[0x0][0x398] ;  /* 0x0000e600ff057b82 */ /* 0x000e220000000800 */
[----:B------:R-:W1:Y:S01]  /*0020*/  S2R R6, SR_CTAID.Y ;  /* 0x0000000000067919 */ /* 0x000e620000002600 */
[----:B------:R-:W2:Y:S01]  /*0030*/  LDCU.64 UR8, c[0x0][0x358] ;  /* 0x00006b00ff0877ac */ /* 0x000ea20008000a00 */
[----:B------:R-:W-:Y:S01]  /*0040*/  HFMA2 R31, -RZ, RZ, 0, 0 ;  /* 0x00000000ff1f7431 */ /* 0x000fe200000001ff */
[----:B------:R-:W1:Y:S01]  /*0050*/  S2R R3, SR_TID.Y ;  /* 0x0000000000037919 */ /* 0x000e620000002200 */
[----:B------:R-:W3:Y:S01]  /*0060*/  S2R R11, SR_CTAID.X ;  /* 0x00000000000b7919 */ /* 0x000ee20000002500 */
[----:B------:R-:W3:Y:S01]  /*0070*/  S2R R2, SR_TID.X ;  /* 0x0000000000027919 */ /* 0x000ee20000002100 */
[----:B0-----:R-:W-:-:S02]  /*0080*/  ISETP.GE.AND P0, PT, R5, 0x10, PT ;  /* 0x000000100500780c */ /* 0x001fc40003f06270 */
[----:B------:R-:W-:-:S04]  /*0090*/  SHF.R.S32.HI R0, RZ, 0x1f, R5 ;  /* 0x0000001fff007819 */ /* 0x000fc80000011405 */
[----:B------:R-:W-:Y:S02]  /*00a0*/  LEA.HI R0, R0, R5, RZ, 0x4 ;  /* 0x0000000500007211 */ /* 0x000fe400078f20ff */
[----:B-1----:R-:W-:Y:S02]  /*00b0*/  LEA R6, R6, R3, 0x4 ;  /* 0x0000000306067211 */ /* 0x002fe400078e20ff */
[----:B---3--:R-:W-:-:S03]  /*00c0*/  LEA R4, R11, R2, 0x4 ;  /* 0x000000020b047211 */ /* 0x008fc600078e20ff */
[----:B--2---:R-:W-:Y:S05]  /*00d0*/  @!P0 BRA `(.L_x_0) ;  /* 0x0000001400dc8947 */ /* 0x004fea0003800000 */
[----:B------:R-:W0:Y:S01]  /*00e0*/  S2UR UR6, SR_CgaCtaId ;  /* 0x00000000000679c3 */ /* 0x000e220000008800 */
[----:B------:R-:W-:Y:S01]  /*00f0*/  SHF.R.S32.HI R29, RZ, 0x4, R0 ;  /* 0x00000004ff1d7819 */ /* 0x000fe20000011400 */
[----:B------:R-:W-:Y:S01]  /*0100*/  UMOV UR4, 0x400 ;  /* 0x0000040000047882 */ /* 0x000fe20000000000 */
[----:B------:R-:W-:Y:S01]  /*0110*/  IMAD R21, R6, R5, R2 ;  /* 0x0000000506157224 */ /* 0x000fe200078e0202 */
[----:B------:R-:W-:Y:S02]  /*0120*/  MOV R31, RZ ;  /* 0x000000ff001f7202 */ /* 0x000fe40000000f00 */
[----:B------:R-:W-:-:S04]  /*0130*/  IADD3 R0, PT, PT, R29, -0x1, RZ ;  /* 0xffffffff1d007810 */ /* 0x000fc80007ffe0ff */
[----:B------:R-:W-:Y:S02]  /*0140*/  ISETP.GE.U32.AND P0, PT, R0, 0x3, PT ;  /* 0x000000030000780c */ /* 0x000fe40003f06070 */
[----:B------:R-:W-:Y:S01]  /*0150*/  MOV R0, RZ ;  /* 0x000000ff00007202 */ /* 0x000fe20000000f00 */
[----:B0-----:R-:W-:-:S06]  /*0160*/  ULEA UR5, UR6, UR4, 0x18 ;  /* 0x0000000406057291 */ /* 0x001fcc000f8ec0ff */
[----:B------:R-:W-:-:S04]  /*0170*/  LEA R7, R3, UR5, 0x6 ;  /* 0x0000000503077c11 */ /* 0x000fc8000f8e30ff */
[----:B------:R-:W-:Y:S05]  /*0180*/  @!P0 BRA `(.L_x_1) ;  /* 0x0000000c002c8947 */ /* 0x000fea0003800000 */
[C---:B------:R-:W-:Y:S01]  /*0190*/  IADD3 R0, PT, PT, R3.reuse, 0x30, RZ ;  /* 0x0000003003007810 */ /* 0x040fe20007ffe0ff */
[----:B------:R-:W-:Y:S01]  /*01a0*/  UIADD3 UR5, UPT, UPT, UR4, 0x400, URZ ;  /* 0x0000040004057890 */ /* 0x000fe2000fffe0ff */
[C---:B------:R-:W-:Y:S01]  /*01b0*/  IADD3 R8, PT, PT, R3.reuse, 0x20, RZ ;  /* 0x0000002003087810 */ /* 0x040fe20007ffe0ff */
[CCC-:B------:R-:W-:Y:S01]  /*01c0*/  IMAD R24, R3.reuse, R5.reuse, R2.reuse ;  /* 0x0000000503187224 */ /* 0x1c0fe200078e0202 */
[----:B------:R-:W-:Y:S01]  /*01d0*/  IADD3 R9, PT, PT, R3, 0x10, RZ ;  /* 0x0000001003097810 */ /* 0x000fe20007ffe0ff */
[-CC-:B------:R-:W-:Y:S01]  /*01e0*/  IMAD R0, R0, R5.reuse, R2.reuse ;  /* 0x0000000500007224 */ /* 0x180fe200078e0202 */
[----:B------:R-:W-:Y:S01]  /*01f0*/  ULEA UR5, UR6, UR5, 0x18 ;  /* 0x0000000506057291 */ /* 0x000fe2000f8ec0ff */
[-CC-:B------:R-:W-:Y:S02]  /*0200*/  IMAD R8, R8, R5.reuse, R2.reuse ;  /* 0x0000000508087224 */ /* 0x180fe400078e0202 */
[----:B------:R-:W-:Y:S02]  /*0210*/  HFMA2 R31, -RZ, RZ, 0, 0 ;  /* 0x00000000ff1f7431 */ /* 0x000fe400000001ff */
[----:B------:R-:W-:Y:S01]  /*0220*/  IMAD R9, R9, R5, R2 ;  /* 0x0000000509097224 */ /* 0x000fe200078e0202 */
[----:B------:R-:W-:-:S02]  /*0230*/  LEA R30, R11, R0, 0x4 ;  /* 0x000000000b1e7211 */ /* 0x000fc400078e20ff */
[----:B------:R-:W-:Y:S02]  /*0240*/  LOP3.LUT R0, R29, 0x7fffffc, RZ, 0xc0, !PT ;  /* 0x07fffffc1d007812 */ /* 0x000fe400078ec0ff */
[----:B------:R-:W-:Y:S02]  /*0250*/  LEA R22, R2, UR5, 0x2 ;  /* 0x0000000502167c11 */ /* 0x000fe4000f8e10ff */
[C---:B------:R-:W-:Y:S02]  /*0260*/  LEA R24, R11.reuse, R24, 0x4 ;  /* 0x000000180b187211 */ /* 0x040fe400078e20ff */
[C---:B------:R-:W-:Y:S02]  /*0270*/  LEA R28, R11.reuse, R8, 0x4 ;  /* 0x000000080b1c7211 */ /* 0x040fe400078e20ff */
[----:B------:R-:W-:Y:S02]  /*0280*/  LEA R26, R11, R9, 0x4 ;  /* 0x000000090b1a7211 */ /* 0x000fe400078e20ff */
[----:B------:R-:W-:-:S02]  /*0290*/  MOV R27, R21 ;  /* 0x00000015001b7202 */ /* 0x000fc40000000f00 */
[----:B------:R-:W-:Y:S02]  /*02a0*/  LEA R23, R2, R7, 0x2 ;  /* 0x0000000702177211 */ /* 0x000fe400078e10ff */
[----:B------:R-:W-:Y:S02]  /*02b0*/  IADD3 R25, PT, PT, -R0, RZ, RZ ;  /* 0x000000ff00197210 */ /* 0x000fe40007ffe1ff */
[----:B------:R-:W-:-:S07]  /*02c0*/  LEA R20, R3, R22, 0x6 ;  /* 0x0000001603147211 */ /* 0x000fce00078e30ff */
.L_x_2:
[----:B------:R-:W0:Y:S08]  /*02d0*/  LDC.64 R16, c[0x0][0x388] ;  /* 0x0000e200ff107b82 */ /* 0x000e300000000a00 */
[----:B------:R-:W1:Y:S01]  /*02e0*/  LDC.64 R18, c[0x0][0x390] ;  /* 0x0000e400ff127b82 */ /* 0x000e620000000a00 */
[----:B0-----:R-:W-:-:S05]  /*02f0*/  IMAD.WIDE R16, R27, 0x4, R16 ;  /* 0x000000041b107825 */ /* 0x001fca00078e0210 */
[----:B------:R-:W2:Y:S01]  /*0300*/  LDG.E R10, desc[UR8][R16.64] ;  /* 0x00000008100a7981 */ /* 0x000ea2000c1e1900 */
[----:B-1----:R-:W-:-:S05]  /*0310*/  IMAD.WIDE.U32 R8, R24, 0x4, R18 ;  /* 0x0000000418087825 */ /* 0x002fca00078e0012 */
[----:B------:R-:W3:Y:S04]  /*0320*/  LDG.E R35, desc[UR8][R8.64] ;  /* 0x0000000808237981 */ /* 0x000ee8000c1e1900 */
[----:B--2---:R-:W-:Y:S04]  /*0330*/  STS [R23], R10 ;  /* 0x0000000a17007388 */ /* 0x004fe80000000800 */
[----:B---3--:R-:W-:Y:S01]  /*0340*/  STS [R20], R35 ;  /* 0x0000002314007388 */ /* 0x008fe20000000800 */
[----:B------:R-:W-:Y:S06]  /*0350*/  BAR.SYNC.DEFER_BLOCKING 0x0 ;  /* 0x0000000000007b1d */ /* 0x000fec0000010000 */
[----:B------:R-:W-:Y:S04]  /*0360*/  LDS R11, [R22] ;  /* 0x00000000160b7984 */ /* 0x000fe80000000800 */
[----:B------:R-:W0:Y:S04]  /*0370*/  LDS.128 R12, [R7] ;  /* 0x00000000070c7984 */ /* 0x000e280000000c00 */
[----:B------:R-:W1:Y:S04]  /*0380*/  LDS R37, [R22+0x40] ;  /* 0x0000400016257984 */ /* 0x000e680000000800 */
[----:B------:R-:W2:Y:S01]  /*0390*/  LDS R33, [R22+0x80] ;  /* 0x0000800016217984 */ /* 0x000ea20000000800 */
[----:B0-----:R-:W-:-:S03]  /*03a0*/  FFMA R32, R12, R11, R31 ;  /* 0x0000000b0c207223 */ /* 0x001fc6000000001f */
[----:B------:R-:W0:Y:S01]  /*03b0*/  LDS R12, [R22+0xc0] ;  /* 0x0000c000160c7984 */ /* 0x000e220000000800 */
[----:B-1----:R-:W-:-:S03]  /*03c0*/  FFMA R34, R37, R13, R32 ;  /* 0x0000000d25227223 */ /* 0x002fc60000000020 */
[----:B------:R-:W-:Y:S04]  /*03d0*/  LDS R13, [R22+0x100] ;  /* 0x00010000160d7984 */ /* 0x000fe80000000800 */
[----:B------:R-:W1:Y:S04]  /*03e0*/  LDS.128 R8, [R7+0x10] ;  /* 0x0000100007087984 */ /* 0x000e680000000c00 */
[----:B------:R-:W3:Y:S04]  /*03f0*/  LDS R32, [R22+0x140] ;  /* 0x0001400016207984 */ /* 0x000ee80000000800 */
[----:B------:R-:W4:Y:S01]  /*0400*/  LDS R31, [R22+0x180] ;  /* 0x00018000161f7984 */ /* 0x000f220000000800 */
[----:B--2---:R-:W-:-:S03]  /*0410*/  FFMA R33, R33, R14, R34 ;  /* 0x0000000e21217223 */ /* 0x004fc60000000022 */
[----:B------:R-:W-:Y:S04]  /*0420*/  LDS R37, [R22+0x340] ;  /* 0x0003400016257984 */ /* 0x000fe80000000800 */
[----:B------:R-:W-:Y:S01]  /*0430*/  LDS R34, [R22+0x3c0] ;  /* 0x0003c00016227984 */ /* 0x000fe20000000800 */
[----:B0-----:R-:W-:-:S03]  /*0440*/  FFMA R15, R12, R15, R33 ;  /* 0x0000000f0c0f7223 */ /* 0x001fc60000000021 */
[----:B------:R-:W-:Y:S01]  /*0450*/  LDS R33, [R22+0x240] ;  /* 0x0002400016217984 */ /* 0x000fe20000000800 */
[----:B-1----:R-:W-:-:S03]  /*0460*/  FFMA R13, R8, R13, R15 ;  /* 0x0000000d080d7223 */ /* 0x002fc6000000000f */
[----:B------:R-:W0:Y:S01]  /*0470*/  LDS R8, [R22+0x1c0] ;  /* 0x0001c00016087984 */ /* 0x000e220000000800 */
[----:B---3--:R-:W-:-:S03]  /*0480*/  FFMA R32, R32, R9, R13 ;  /* 0x0000000920207223 */ /* 0x008fc6000000000d */
[----:B------:R-:W-:Y:S04]  /*0490*/  LDS R9, [R22+0x200] ;  /* 0x0002000016097984 */ /* 0x000fe80000000800 */
[----:B------:R-:W1:Y:S01]  /*04a0*/  LDS.128 R12, [R7+0x20] ;  /* 0x00002000070c7984 */ /* 0x000e620000000c00 */
[----:B----4-:R-:W-:-:S03]  /*04b0*/  FFMA R31, R31, R10, R32 ;  /* 0x0000000a1f1f7223 */ /* 0x010fc60000000020 */
[----:B------:R-:W2:Y:S04]  /*04c0*/  LDS R32, [R22+0x280] ;  /* 0x0002800016207984 */ /* 0x000ea80000000800 */
[----:B------:R-:W3:Y:S01]  /*04d0*/  LDS R10, [R22+0x2c0] ;  /* 0x0002c000160a7984 */ /* 0x000ee20000000800 */
[----:B0-----:R-:W-:-:S03]  /*04e0*/  FFMA R11, R8, R11, R31 ;  /* 0x0000000b080b7223 */ /* 0x001fc6000000001f */
[----:B------:R-:W-:Y:S01]  /*04f0*/  LDS R31, [R22+0x380] ;  /* 0x00038000161f7984 */ /* 0x000fe20000000800 */
[----:B-1----:R-:W-:-:S03]  /*0500*/  FFMA R12, R12, R9, R11 ;  /* 0x000000090c0c7223 */ /* 0x002fc6000000000b */
[----:B------:R-:W-:Y:S01]  /*0510*/  LDS R9, [R22+0x300] ;  /* 0x0003000016097984 */ /* 0x000fe20000000800 */
[----:B------:R-:W-:-:S04]  /*0520*/  FFMA R13, R33, R13, R12 ;  /* 0x0000000d210d7223 */ /* 0x000fc8000000000c */
[----:B--2---:R-:W-:-:S04]  /*0530*/  FFMA R13, R32, R14, R13 ;  /* 0x0000000e200d7223 */ /* 0x004fc8000000000d */
[----:B---3--:R-:W-:Y:S02]  /*0540*/  FFMA R11, R10, R15, R13 ;  /* 0x0000000f0a0b7223 */ /* 0x008fe4000000000d */
[----:B------:R-:W0:Y:S01]  /*0550*/  LDS.128 R12, [R7+0x30] ;  /* 0x00003000070c7984 */ /* 0x000e220000000c00 */
[----:B------:R-:W-:Y:S01]  /*0560*/  IMAD.WIDE.U32 R32, R26, 0x4, R18 ;  /* 0x000000041a207825 */ /* 0x000fe200078e0012 */
[----:B------:R-:W-:Y:S06]  /*0570*/  BAR.SYNC.DEFER_BLOCKING 0x0 ;  /* 0x0000000000007b1d */ /* 0x000fec0000010000 */
[----:B------:R-:W2:Y:S04]  /*0580*/  LDG.E R33, desc[UR8][R32.64] ;  /* 0x0000000820217981 */ /* 0x000ea8000c1e1900 */
[----:B------:R-:W3:Y:S01]  /*0590*/  LDG.E R32, desc[UR8][R16.64+0x40] ;  /* 0x0000400810207981 */ /* 0x000ee2000c1e1900 */
[----:B0-----:R-:W-:-:S04]  /*05a0*/  FFMA R12, R12, R9, R11 ;  /* 0x000000090c0c7223 */ /* 0x001fc8000000000b */
[----:B------:R-:W-:-:S04]  /*05b0*/  FFMA R36, R37, R13, R12 ;  /* 0x0000000d25247223 */ /* 0x000fc8000000000c */
[----:B------:R-:W-:-:S04]  /*05c0*/  FFMA R31, R31, R14, R36 ;  /* 0x0000000e1f1f7223 */ /* 0x000fc80000000024 */
[----:B------:R-:W-:Y:S01]  /*05d0*/  FFMA R15, R34, R15, R31 ;  /* 0x0000000f220f7223 */ /* 0x000fe2000000001f */
[----:B---3--:R-:W-:Y:S04]  /*05e0*/  STS [R23], R32 ;  /* 0x0000002017007388 */ /* 0x008fe80000000800 */
[----:B--2---:R-:W-:Y:S01]  /*05f0*/  STS [R20], R33 ;  /* 0x0000002114007388 */ /* 0x004fe20000000800 */
[----:B------:R-:W-:Y:S06]  /*0600*/  BAR.SYNC.DEFER_BLOCKING 0x0 ;  /* 0x0000000000007b1d */ /* 0x000fec0000010000 */
[----:B------:R-:W-:Y:S04]  /*0610*/  LDS R35, [R22] ;  /* 0x0000000016237984 */ /* 0x000fe80000000800 */
[----:B------:R-:W0:Y:S04]  /*0620*/  LDS.128 R8, [R7] ;  /* 0x0000000007087984 */ /* 0x000e280000000c00 */
[----:B------:R-:W1:Y:S04]  /*0630*/  LDS R12, [R22+0x40] ;  /* 0x00004000160c7984 */ /* 0x000e680000000800 */
[----:B------:R-:W2:Y:S04]  /*0640*/  LDS R31, [R22+0x80] ;  /* 0x00008000161f7984 */ /* 0x000ea80000000800 */
[----:B------:R-:W-:Y:S04]  /*0650*/  LDS R32, [R22+0x140] ;  /* 0x0001400016207984 */ /* 0x000fe80000000800 */
[----:B------:R-:W-:Y:S04]  /*0660*/  LDS R33, [R22+0x180] ;  /* 0x0001800016217984 */ /* 0x000fe80000000800 */
[----:B------:R-:W-:Y:S01]  /*0670*/  LDS R37, [R22+0x340] ;  /* 0x0003400016257984 */ /* 0x000fe20000000800 */
[----:B0-----:R-:W-:-:S03]  /*0680*/  FFMA R15, R8, R35, R15 ;  /* 0x00000023080f7223 */ /* 0x001fc6000000000f */
[----:B------:R-:W0:Y:S01]  /*0690*/  LDS R8, [R22+0xc0] ;  /* 0x0000c00016087984 */ /* 0x000e220000000800 */
[----:B-1----:R-:W-:-:S03]  /*06a0*/  FFMA R34, R12, R9, R15 ;  /* 0x000000090c227223 */ /* 0x002fc6000000000f */
[----:B------:R-:W-:Y:S04]  /*06b0*/  LDS R9, [R22+0x100] ;  /* 0x0001000016097984 */ /* 0x000fe80000000800 */
[----:B------:R-:W1:Y:S01]  /*06c0*/  LDS.128 R12, [R7+0x10] ;  /* 0x00001000070c7984 */ /* 0x000e620000000c00 */
[----:B--2---:R-:W-:-:S03]  /*06d0*/  FFMA R31, R31, R10, R34 ;  /* 0x0000000a1f1f7223 */ /* 0x004fc60000000022 */
[----:B------:R-:W-:Y:S01]  /*06e0*/  LDS R34, [R22+0x3c0] ;  /* 0x0003c00016227984 */ /* 0x000fe20000000800 */
[----:B0-----:R-:W-:-:S03]  /*06f0*/  FFMA R11, R8, R11, R31 ;  /* 0x0000000b080b7223 */ /* 0x001fc6000000001f */
[----:B------:R-:W-:Y:S01]  /*0700*/  LDS R31, [R22+0x240] ;  /* 0x00024000161f7984 */ /* 0x000fe20000000800 */
[----:B-1----:R-:W-:-:S03]  /*0710*/  FFMA R9, R12, R9, R11 ;  /* 0x000000090c097223 */ /* 0x002fc6000000000b */
[----:B------:R-:W0:Y:S01]  /*0720*/  LDS R12, [R22+0x1c0] ;  /* 0x0001c000160c7984 */ /* 0x000e220000000800 */
[----:B------:R-:W-:-:S03]  /*0730*/  FFMA R32, R32, R13, R9 ;  /* 0x0000000d20207223 */ /* 0x000fc60000000009 */
[----:B------:R-:W-:Y:S04]  /*0740*/  LDS R13, [R22+0x200] ;  /* 0x00020000160d7984 */ /* 0x000fe80000000800 */
[----:B------:R-:W1:Y:S01]  /*0750*/  LDS.128 R8, [R7+0x20] ;  /* 0x0000200007087984 */ /* 0x000e620000000c00 */
[----:B------:R-:W-:-:S03]  /*0760*/  FFMA R33, R33, R14, R32 ;  /* 0x0000000e21217223 */ /* 0x000fc60000000020 */
[----:B------:R-:W2:Y:S04]  /*0770*/  LDS R32, [R22+0x280] ;  /* 0x0002800016207984 */ /* 0x000ea80000000800 */
[----:B------:R-:W3:Y:S01]  /*0780*/  LDS R14, [R22+0x2c0] ;  /* 0x0002c000160e7984 */ /* 0x000ee20000000800 */
[----:B0-----:R-:W-:-:S04]  /*0790*/  FFMA R15, R12, R15, R33 ;  /* 0x0000000f0c0f7223 */ /* 0x001fc80000000021 */
[----:B-1----:R-:W-:-:S04]  /*07a0*/  FFMA R8, R8, R13, R15 ;  /* 0x0000000d08087223 */ /* 0x002fc8000000000f */
[----:B------:R-:W-:Y:S02]  /*07b0*/  FFMA R9, R31, R9, R8 ;  /* 0x000000091f097223 */ /* 0x000fe40000000008 */
[----:B------:R-:W-:Y:S02]  /*07c0*/  LDS R31, [R22+0x380] ;  /* 0x00038000161f7984 */ /* 0x000fe40000000800 */
[----:B--2---:R-:W-:Y:S02]  /*07d0*/  FFMA R13, R32, R10, R9 ;  /* 0x0000000a200d7223 */ /* 0x004fe40000000009 */
[----:B------:R-:W-:Y:S02]  /*07e0*/  LDS R9, [R22+0x300] ;  /* 0x0003000016097984 */ /* 0x000fe40000000800 */
        /* <DEDUP_REMOVED lines=10> */
[----:B------:R-:W-:Y:S01]  /*0890*/  IMAD.WIDE.U32 R18, R30, 0x4, R18 ;  /* 0x000000041e127825 */ /* 0x000fe200078e0012 */
        /* <DEDUP_REMOVED lines=8> */
[----:B------:R-:W-:Y:S01]  /*0920*/  LDS R34, [R22+0x340] ;  /* 0x0003400016227984 */ /* 0x000fe20000000800 */
[----:B0-----:R-:W-:-:S03]  /*0930*/  FFMA R15, R8, R35, R15 ;  /* 0x00000023080f7223 */ /* 0x001fc6000000000f */
[----:B------:R-:W0:Y:S01]  /*0940*/  LDS R35, [R22+0xc0] ;  /* 0x0000c00016237984 */ /* 0x000e220000000800 */
[----:B-1----:R-:W-:-:S03]  /*0950*/  FFMA R32, R12, R9, R15 ;  /* 0x000000090c207223 */ /* 0x002fc6000000000f */
[----:B------:R-:W-:Y:S04]  /*0960*/  LDS R9, [R22+0x100] ;  /* 0x0001000016097984 */ /* 0x000fe80000000800 */
[----:B------:R-:W1:Y:S04]  /*0970*/  LDS.128 R12, [R7+0x10] ;  /* 0x00001000070c7984 */ /* 0x000e680000000c00 */
[----:B------:R-:W3:Y:S01]  /*0980*/  LDS R8, [R22+0x140] ;  /* 0x0001400016087984 */ /* 0x000ee20000000800 */
[----:B--2---:R-:W-:-:S03]  /*0990*/  FFMA R10, R31, R10, R32 ;  /* 0x0000000a1f0a7223 */ /* 0x004fc60000000020 */
[----:B------:R-:W2:Y:S01]  /*09a0*/  LDS R31, [R22+0x180] ;  /* 0x00018000161f7984 */ /* 0x000ea20000000800 */
[----:B0-----:R-:W-:-:S03]  /*09b0*/  FFMA R11, R35, R11, R10 ;  /* 0x0000000b230b7223 */ /* 0x001fc6000000000a */
[----:B------:R-:W-:Y:S01]  /*09c0*/  LDS R35, [R22+0x240] ;  /* 0x0002400016237984 */ /* 0x000fe20000000800 */
[----:B-1----:R-:W-:-:S03]  /*09d0*/  FFMA R9, R12, R9, R11 ;  /* 0x000000090c097223 */ /* 0x002fc6000000000b */
[----:B------:R-:W0:Y:S01]  /*09e0*/  LDS R12, [R22+0x1c0] ;  /* 0x0001c000160c7984 */ /* 0x000e220000000800 */
[----:B---3--:R-:W-:-:S03]  /*09f0*/  FFMA R32, R8, R13, R9 ;  /* 0x0000000d08207223 */ /* 0x008fc60000000009 */
[----:B------:R-:W1:Y:S04]  /*0a00*/  LDS.128 R8, [R7+0x20] ;  /* 0x0000200007087984 */ /* 0x000e680000000c00 */
[----:B------:R-:W3:Y:S01]  /*0a10*/  LDS R13, [R22+0x280] ;  /* 0x00028000160d7984 */ /* 0x000ee20000000800 */
[----:B--2---:R-:W-:-:S03]  /*0a20*/  FFMA R31, R31, R14, R32 ;  /* 0x0000000e1f1f7223 */ /* 0x004fc60000000020 */
[----:B------:R-:W-:Y:S01]  /*0a30*/  LDS R32, [R22+0x3c0] ;  /* 0x0003c00016207984 */ /* 0x000fe20000000800 */
[----:B0-----:R-:W-:-:S04]  /*0a40*/  FFMA R15, R12, R15, R31 ;  /* 0x0000000f0c0f7223 */ /* 0x001fc8000000001f */
[----:B-1----:R-:W-:Y:S02]  /*0a50*/  FFMA R8, R8, R33, R15 ;  /* 0x0000002108087223 */ /* 0x002fe4000000000f */
[----:B------:R-:W-:Y:S02]  /*0a60*/  LDS R33, [R22+0x380] ;  /* 0x0003800016217984 */ /* 0x000fe40000000800 */
[----:B------:R-:W-:Y:S02]  /*0a70*/  FFMA R12, R35, R9, R8 ;  /* 0x00000009230c7223 */ /* 0x000fe40000000008 */
[----:B------:R-:W0:Y:S02]  /*0a80*/  LDS R8, [R22+0x2c0] ;  /* 0x0002c00016087984 */ /* 0x000e240000000800 */
[----:B---3--:R-:W-:Y:S02]  /*0a90*/  FFMA R9, R13, R10, R12 ;  /* 0x0000000a0d097223 */ /* 0x008fe4000000000c */
[----:B------:R-:W-:Y:S04]  /*0aa0*/  LDS R35, [R22+0x300] ;  /* 0x0003000016237984 */ /* 0x000fe80000000800 */
[----:B------:R-:W1:Y:S01]  /*0ab0*/  LDS.128 R12, [R7+0x30] ;  /* 0x00003000070c7984 */ /* 0x000e620000000c00 */
[----:B------:R-:W-:Y:S06]  /*0ac0*/  BAR.SYNC.DEFER_BLOCKING 0x0 ;  /* 0x0000000000007b1d */ /* 0x000fec0000010000 */
[----:B------:R0:W2:Y:S04]  /*0ad0*/  LDG.E R16, desc[UR8][R16.64+0xc0] ;  /* 0x0000c00810107981 */ /* 0x0000a8000c1e1900 */
[----:B------:R-:W3:Y:S01]  /*0ae0*/  LDG.E R19, desc[UR8][R18.64] ;  /* 0x0000000812137981 */ /* 0x000ee2000c1e1900 */
[----:B0-----:R-:W-:-:S04]  /*0af0*/  FFMA R17, R8, R11, R9 ;  /* 0x0000000b08117223 */ /* 0x001fc80000000009 */
[----:B-1----:R-:W-:-:S04]  /*0b00*/  FFMA R35, R12, R35, R17 ;  /* 0x000000230c237223 */ /* 0x002fc80000000011 */
[----:B------:R-:W-:-:S04]  /*0b10*/  FFMA R34, R34, R13, R35 ;  /* 0x0000000d22227223 */ /* 0x000fc80000000023 */
[----:B------:R-:W-:-:S04]  /*0b20*/  FFMA R33, R33, R14, R34 ;  /* 0x0000000e21217223 */ /* 0x000fc80000000022 */
[----:B------:R-:W-:Y:S01]  /*0b30*/  FFMA R17, R32, R15, R33 ;  /* 0x0000000f20117223 */ /* 0x000fe20000000021 */
[----:B------:R-:W-:-:S04]  /*0b40*/  IADD3 R25, PT, PT, R25, 0x4, RZ ;  /* 0x0000000419197810 */ /* 0x000fc80007ffe0ff */
[----:B------:R-:W-:Y:S02]  /*0b50*/  ISETP.NE.AND P0, PT, R25, RZ, PT ;  /* 0x000000ff1900720c */ /* 0x000fe40003f05270 */
[----:B------:R-:W-:Y:S02]  /*0b60*/  IADD3 R27, PT, PT, R27, 0x40, RZ ;  /* 0x000000401b1b7810 */ /* 0x000fe40007ffe0ff */
[C---:B------:R-:W-:Y:S02]  /*0b70*/  LEA R30, R5.reuse, R30, 0x6 ;  /* 0x0000001e051e7211 */ /* 0x040fe400078e30ff */
[C---:B------:R-:W-:Y:S02]  /*0b80*/  LEA R28, R5.reuse, R28, 0x6 ;  /* 0x0000001c051c7211 */ /* 0x040fe400078e30ff */
[C---:B------:R-:W-:Y:S02]  /*0b90*/  LEA R26, R5.reuse, R26, 0x6 ;  /* 0x0000001a051a7211 */ /* 0x040fe400078e30ff */
[----:B------:R-:W-:Y:S01]  /*0ba0*/  LEA R24, R5, R24, 0x6 ;  /* 0x0000001805187211 */ /* 0x000fe200078e30ff */
[----:B--2---:R-:W-:Y:S04]  /*0bb0*/  STS [R23], R16 ;  /* 0x0000001017007388 */ /* 0x004fe80000000800 */
[----:B---3--:R-:W-:Y:S01]  /*0bc0*/  STS [R20], R19 ;  /* 0x0000001314007388 */ /* 0x008fe20000000800 */
[----:B------:R-:W-:Y:S06]  /*0bd0*/  BAR.SYNC.DEFER_BLOCKING 0x0 ;  /* 0x0000000000007b1d */ /* 0x000fec0000010000 */
[----:B------:R-:W-:Y:S04]  /*0be0*/  LDS R31, [R22] ;  /* 0x00000000161f7984 */ /* 0x000fe80000000800 */
[----:B------:R-:W0:Y:S04]  /*0bf0*/  LDS.128 R8, [R7] ;  /* 0x0000000007087984 */ /* 0x000e280000000c00 */
[----:B------:R-:W1:Y:S04]  /*0c00*/  LDS R36, [R22+0x40] ;  /* 0x0000400016247984 */ /* 0x000e680000000800 */
[----:B------:R-:W2:Y:S04]  /*0c10*/  LDS R37, [R22+0x80] ;  /* 0x0000800016257984 */ /* 0x000ea80000000800 */
[----:B------:R-:W3:Y:S04]  /*0c20*/  LDS R34, [R22+0xc0] ;  /* 0x0000c00016227984 */ /* 0x000ee80000000800 */
[----:B------:R-:W-:Y:S04]  /*0c30*/  LDS R33, [R22+0x100] ;  /* 0x0001000016217984 */ /* 0x000fe80000000800 */
[----:B------:R-:W4:Y:S04]  /*0c40*/  LDS.128 R12, [R7+0x10] ;  /* 0x00001000070c7984 */ /* 0x000f280000000c00 */
[----:B------:R-:W5:Y:S04]  /*0c50*/  LDS R32, [R22+0x140] ;  /* 0x0001400016207984 */ /* 0x000f680000000800 */
[----:B------:R-:W5:Y:S01]  /*0c60*/  LDS R35, [R22+0x180] ;  /* 0x0001800016237984 */ /* 0x000f620000000800 */
[----:B0-----:R-:W-:-:S03]  /*0c70*/  FFMA R17, R8, R31, R17 ;  /* 0x0000001f08117223 */ /* 0x001fc60000000011 */
[----:B------:R-:W0:Y:S01]  /*0c80*/  LDS R8, [R22+0x1c0] ;  /* 0x0001c00016087984 */ /* 0x000e220000000800 */
[----:B-1----:R-:W-:-:S03]  /*0c90*/  FFMA R36, R36, R9, R17 ;  /* 0x0000000924247223 */ /* 0x002fc60000000011 */
[----:B------:R-:W-:Y:S04]  /*0ca0*/  LDS R31, [R22+0x200] ;  /* 0x00020000161f7984 */ /* 0x000fe80000000800 */
[----:B------:R-:W1:Y:S01]  /*0cb0*/  LDS.128 R16, [R7+0x20] ;  /* 0x0000200007107984 */ /* 0x000e620000000c00 */
[----:B--2---:R-:W-:-:S04]  /*0cc0*/  FFMA R37, R37, R10, R36 ;  /* 0x0000000a25257223 */ /* 0x004fc80000000024 */
[----:B---3--:R-:W-:-:S04]  /*0cd0*/  FFMA R11, R34, R11, R37 ;  /* 0x0000000b220b7223 */ /* 0x008fc80000000025 */
[----:B----4-:R-:W-:Y:S02]  /*0ce0*/  FFMA R11, R12, R33, R11 ;  /* 0x000000210c0b7223 */ /* 0x010fe4000000000b */
[----:B------:R-:W2:Y:S02]  /*0cf0*/  LDS R12, [R22+0x240] ;  /* 0x00024000160c7984 */ /* 0x000ea40000000800 */
[----:B-----5:R-:W-:Y:S02]  /*0d00*/  FFMA R32, R32, R13, R11 ;  /* 0x0000000d20207223 */ /* 0x020fe4000000000b */
[----:B------:R-:W3:Y:S02]  /*0d10*/  LDS R13, [R22+0x280] ;  /* 0x00028000160d7984 */ /* 0x000ee40000000800 */
[----:B------:R-:W-:Y:S02]  /*0d20*/  FFMA R35, R35, R14, R32 ;  /* 0x0000000e23237223 */ /* 0x000fe40000000020 */
[----:B------:R-:W4:Y:S04]  /*0d30*/  LDS R14, [R22+0x2c0] ;  /* 0x0002c000160e7984 */ /* 0x000f280000000800 */
[----:B------:R-:W-:Y:S01]  /*0d40*/  LDS R32, [R22+0x340] ;  /* 0x0003400016207984 */ /* 0x000fe20000000800 */
[----:B0-----:R-:W-:-:S03]  /*0d50*/  FFMA R35, R8, R15, R35 ;  /* 0x0000000f08237223 */ /* 0x001fc60000000023 */
[----:B------:R-:W-:Y:S04]  /*0d60*/  LDS R15, [R22+0x300] ;  /* 0x00030000160f7984 */ /* 0x000fe80000000800 */
[----:B------:R-:W0:Y:S01]  /*0d70*/  LDS.128 R8, [R7+0x30] ;  /* 0x0000300007087984 */ /* 0x000e220000000c00 */
[----:B-1----:R-:W-:-:S03]  /*0d80*/  FFMA R35, R16, R31, R35 ;  /* 0x0000001f10237223 */ /* 0x002fc60000000023 */
[----:B------:R-:W1:Y:S04]  /*0d90*/  LDS R31, [R22+0x380] ;  /* 0x00038000161f7984 */ /* 0x000e680000000800 */
[----:B------:R-:W5:Y:S01]  /*0da0*/  LDS R16, [R22+0x3c0] ;  /* 0x0003c00016107984 */ /* 0x000f620000000800 */
[----:B--2---:R-:W-:-:S04]  /*0db0*/  FFMA R12, R12, R17, R35 ;  /* 0x000000110c0c7223 */ /* 0x004fc80000000023 */
[----:B---3--:R-:W-:-:S04]  /*0dc0*/  FFMA R13, R13, R18, R12 ;  /* 0x000000120d0d7223 */ /* 0x008fc8000000000c */
[----:B----4-:R-:W-:-:S04]  /*0dd0*/  FFMA R13, R14, R19, R13 ;  /* 0x000000130e0d7223 */ /* 0x010fc8000000000d */
[----:B0-----:R-:W-:-:S04]  /*0de0*/  FFMA R13, R8, R15, R13 ;  /* 0x0000000f080d7223 */ /* 0x001fc8000000000d */
[----:B------:R-:W-:-:S04]  /*0df0*/  FFMA R32, R32, R9, R13 ;  /* 0x0000000920207223 */ /* 0x000fc8000000000d */
[----:B-1----:R-:W-:-:S04]  /*0e00*/  FFMA R31, R31, R10, R32 ;  /* 0x0000000a1f1f7223 */ /* 0x002fc80000000020 */
[----:B-----5:R-:W-:Y:S01]  /*0e10*/  FFMA R31, R16, R11, R31 ;  /* 0x0000000b101f7223 */ /* 0x020fe2000000001f */
[----:B------:R-:W-:Y:S06]  /*0e20*/  BAR.SYNC.DEFER_BLOCKING 0x0 ;  /* 0x0000000000007b1d */ /* 0x000fec0000010000 */
[----:B------:R-:W-:Y:S05]  /*0e30*/  @P0 BRA `(.L_x_2) ;  /* 0xfffffff400240947 */ /* 0x000fea000383ffff */
.L_x_1:
[----:B------:R-:W-:-:S13]  /*0e40*/  LOP3.LUT P0, R8, R29, 0x3, RZ, 0xc0, !PT ;  /* 0x000000031d087812 */ /* 0x000fda000780c0ff */
[----:B------:R-:W-:Y:S05]  /*0e50*/  @!P0 BRA `(.L_x_0) ;  /* 0x00000008007c8947 */ /* 0x000fea0003800000 */
[----:B------:R-:W-:Y:S02]  /*0e60*/  ISETP.NE.AND P0, PT, R8, 0x1, PT ;  /* 0x000000010800780c */ /* 0x000fe40003f05270 */
[----:B------:R-:W-:-:S04]  /*0e70*/  LOP3.LUT R29, R29, 0x1, RZ, 0xc0, !PT ;  /* 0x000000011d1d7812 */ /* 0x000fc800078ec0ff */
[----:B------:R-:W-:-:S07]  /*0e80*/  ISETP.NE.U32.AND P1, PT, R29, 0x1, PT ;  /* 0x000000011d00780c */ /* 0x000fce0003f25070 */
[----:B------:R-:W-:Y:S06]  /*0e90*/  @!P0 BRA `(.L_x_3) ;  /* 0x0000000400908947 */ /* 0x000fec0003800000 */
[----:B------:R-:W0:Y:S01]  /*0ea0*/  LDC.64 R22, c[0x0][0x388] ;  /* 0x0000e200ff167b82 */ /* 0x000e220000000a00 */
[C---:B------:R-:W-:Y:S02]  /*0eb0*/  LEA R18, R0.reuse, R3, 0x4 ;  /* 0x0000000300127211 */ /* 0x040fe400078e20ff */
[----:B------:R-:W-:-:S03]  /*0ec0*/  LEA R9, R0, R21, 0x4 ;  /* 0x0000001500097211 */ /* 0x000fc600078e20ff */
[----:B------:R-:W-:Y:S02]  /*0ed0*/  IMAD R13, R18, R5, R4 ;  /* 0x00000005120d7224 */ /* 0x000fe400078e0204 */
[----:B------:R-:W1:Y:S01]  /*0ee0*/  LDC.64 R16, c[0x0][0x390] ;  /* 0x0000e400ff107b82 */ /* 0x000e620000000a00 */
[----:B0-----:R-:W-:-:S05]  /*0ef0*/  IMAD.WIDE R22, R9, 0x4, R22 ;  /* 0x0000000409167825 */ /* 0x001fca00078e0216 */
[----:B------:R-:W2:Y:S01]  /*0f00*/  LDG.E R19, desc[UR8][R22.64] ;  /* 0x0000000816137981 */ /* 0x000ea2000c1e1900 */
[----:B-1----:R-:W-:-:S05]  /*0f10*/  IMAD.WIDE.U32 R12, R13, 0x4, R16 ;  /* 0x000000040d0c7825 */ /* 0x002fca00078e0010 */
[----:B------:R-:W3:Y:S01]  /*0f20*/  LDG.E R25, desc[UR8][R12.64] ;  /* 0x000000080c197981 */ /* 0x000ee2000c1e1900 */
[----:B------:R-:W-:-:S04]  /*0f30*/  UIADD3 UR5, UPT, UPT, UR4, 0x400, URZ ;  /* 0x0000040004057890 */ /* 0x000fc8000fffe0ff */
[----:B------:R-:W-:Y:S01]  /*0f40*/  ULEA UR5, UR6, UR5, 0x18 ;  /* 0x0000000506057291 */ /* 0x000fe2000f8ec0ff */
[----:B------:R-:W-:-:S05]  /*0f50*/  LEA R30, R2, R7, 0x2 ;  /* 0x00000007021e7211 */ /* 0x000fca00078e10ff */
[----:B------:R-:W-:-:S04]  /*0f60*/  LEA R20, R2, UR5, 0x2 ;  /* 0x0000000502147c11 */ /* 0x000fc8000f8e10ff */
[----:B------:R-:W-:Y:S02]  /*0f70*/  LEA R32, R3, R20, 0x6 ;  /* 0x0000001403207211 */ /* 0x000fe400078e30ff */
[----:B------:R-:W-:Y:S01]  /*0f80*/  IADD3 R18, PT, PT, R18, 0x10, RZ ;  /* 0x0000001012127810 */ /* 0x000fe20007ffe0ff */
        /* <DEDUP_REMOVED lines=11> */
[----:B------:R-:W5:Y:S04]  /*1040*/  LDS R19, [R20+0x180] ;  /* 0x0001800014137984 */ /* 0x000f680000000800 */
[----:B------:R-:W5:Y:S04]  /*1050*/  LDS R24, [R20+0x1c0] ;  /* 0x0001c00014187984 */ /* 0x000f680000000800 */
[----:B------:R-:W-:Y:S01]  /*1060*/  LDS R36, [R20+0x240] ;  /* 0x0002400014247984 */ /* 0x000fe20000000800 */
[----:B0-----:R-:W-:-:S03]  /*1070*/  FFMA R8, R8, R27, R31 ;  /* 0x0000001b08087223 */ /* 0x001fc6000000001f */
[----:B------:R-:W-:Y:S01]  /*1080*/  LDS R27, [R20+0x200] ;  /* 0x00020000141b7984 */ /* 0x000fe20000000800 */
[----:B-1----:R-:W-:-:S03]  /*1090*/  FFMA R9, R29, R9, R8 ;  /* 0x000000091d097223 */ /* 0x002fc60000000008 */
[----:B------:R-:W-:Y:S01]  /*10a0*/  LDS R29, [R20+0x300] ;  /* 0x00030000141d7984 */ /* 0x000fe20000000800 */
[----:B--2---:R-:W-:-:S03]  /*10b0*/  FFMA R10, R28, R10, R9 ;  /* 0x0000000a1c0a7223 */ /* 0x004fc60000000009 */
[----:B------:R-:W-:Y:S01]  /*10c0*/  LDS R31, [R20+0x380] ;  /* 0x00038000141f7984 */ /* 0x000fe20000000800 */
[----:B---3--:R-:W-:-:S03]  /*10d0*/  FFMA R11, R33, R11, R10 ;  /* 0x0000000b210b7223 */ /* 0x008fc6000000000a */
[----:B------:R-:W-:Y:S04]  /*10e0*/  LDS R33, [R20+0x280] ;  /* 0x0002800014217984 */ /* 0x000fe80000000800 */
[----:B------:R-:W-:Y:S01]  /*10f0*/  LDS R28, [R20+0x3c0] ;  /* 0x0003c000141c7984 */ /* 0x000fe20000000800 */
[----:B----4-:R-:W-:-:S03]  /*1100*/  FFMA R11, R12, R34, R11 ;  /* 0x000000220c0b7223 */ /* 0x010fc6000000000b */
[----:B------:R-:W-:Y:S01]  /*1110*/  LDS R34, [R20+0x2c0] ;  /* 0x0002c00014227984 */ /* 0x000fe20000000800 */
[----:B-----5:R-:W-:Y:S01]  /*1120*/  FFMA R26, R26, R13, R11 ;  /* 0x0000000d1a1a7223 */ /* 0x020fe2000000000b */
[----:B------:R-:W-:Y:S02]  /*1130*/  IMAD R13, R18, R5, R4 ;  /* 0x00000005120d7224 */ /* 0x000fe400078e0204 */
[----:B------:R-:W0:Y:S01]  /*1140*/  LDS.128 R8, [R7+0x20] ;  /* 0x0000200007087984 */ /* 0x000e220000000c00 */
[----:B------:R-:W-:Y:S01]  /*1150*/  FFMA R19, R19, R14, R26 ;  /* 0x0000000e13137223 */ /* 0x000fe2000000001a */
[----:B------:R-:W-:Y:S02]  /*1160*/  IMAD.WIDE.U32 R12, R13, 0x4, R16 ;  /* 0x000000040d0c7825 */ /* 0x000fe400078e0010 */
[----:B------:R-:W-:Y:S02]  /*1170*/  LDS R26, [R20+0x340] ;  /* 0x00034000141a7984 */ /* 0x000fe40000000800 */
[----:B------:R-:W-:-:S02]  /*1180*/  FFMA R35, R24, R15, R19 ;  /* 0x0000000f18237223 */ /* 0x000fc40000000013 */
[----:B------:R-:W1:Y:S01]  /*1190*/  LDS.128 R16, [R7+0x30] ;  /* 0x0000300007107984 */ /* 0x000e620000000c00 */
[----:B------:R-:W-:Y:S06]  /*11a0*/  BAR.SYNC.DEFER_BLOCKING 0x0 ;  /* 0x0000000000007b1d */ /* 0x000fec0000010000 */
[----:B------:R-:W2:Y:S04]  /*11b0*/  LDG.E R23, desc[UR8][R22.64+0x40] ;  /* 0x0000400816177981 */ /* 0x000ea8000c1e1900 */
[----:B------:R-:W3:Y:S01]  /*11c0*/  LDG.E R37, desc[UR8][R12.64] ;  /* 0x000000080c257981 */ /* 0x000ee2000c1e1900 */
[----:B0-----:R-:W-:-:S04]  /*11d0*/  FFMA R35, R8, R27, R35 ;  /* 0x0000001b08237223 */ /* 0x001fc80000000023 */
[----:B------:R-:W-:-:S04]  /*11e0*/  FFMA R36, R36, R9, R35 ;  /* 0x0000000924247223 */ /* 0x000fc80000000023 */
[----:B------:R-:W-:-:S04]  /*11f0*/  FFMA R33, R33, R10, R36 ;  /* 0x0000000a21217223 */ /* 0x000fc80000000024 */
[----:B------:R-:W-:-:S04]  /*1200*/  FFMA R33, R34, R11, R33 ;  /* 0x0000000b22217223 */ /* 0x000fc80000000021 */
[----:B-1----:R-:W-:-:S04]  /*1210*/  FFMA R29, R16, R29, R33 ;  /* 0x0000001d101d7223 */ /* 0x002fc80000000021 */
[----:B------:R-:W-:-:S04]  /*1220*/  FFMA R26, R26, R17, R29 ;  /* 0x000000111a1a7223 */ /* 0x000fc8000000001d */
[----:B------:R-:W-:-:S04]  /*1230*/  FFMA R31, R31, R18, R26 ;  /* 0x000000121f1f7223 */ /* 0x000fc8000000001a */
[----:B------:R-:W-:Y:S01]  /*1240*/  FFMA R33, R28, R19, R31 ;  /* 0x000000131c217223 */ /* 0x000fe2000000001f */
        /* <DEDUP_REMOVED lines=14> */
[----:B------:R-:W-:Y:S04]  /*1330*/  LDS R31, [R20+0x200] ;  /* 0x00020000141f7984 */ /* 0x000fe80000000800 */
[----:B------:R-:W5:Y:S01]  /*1340*/  LDS.128 R16, [R7+0x20] ;  /* 0x0000200007107984 */ /* 0x000f620000000c00 */
[----:B0-----:R-:W-:-:S03]  /*1350*/  FFMA R25, R12, R25, R33 ;  /* 0x000000190c197223 */ /* 0x001fc60000000021 */
[----:B------:R-:W0:Y:S01]  /*1360*/  LDS R28, [R20+0x240] ;  /* 0x00024000141c7984 */ /* 0x000e220000000800 */
[----:B-1----:R-:W-:-:S03]  /*1370*/  FFMA R24, R24, R13, R25 ;  /* 0x0000000d18187223 */ /* 0x002fc60000000019 */
[----:B------:R-:W1:Y:S01]  /*1380*/  LDS R25, [R20+0x280] ;  /* 0x0002800014197984 */ /* 0x000e620000000800 */
[----:B--2---:R-:W-:-:S03]  /*1390*/  FFMA R27, R27, R14, R24 ;  /* 0x0000000e1b1b7223 */ /* 0x004fc60000000018 */
[----:B------:R-:W2:Y:S01]  /*13a0*/  LDS R24, [R20+0x2c0] ;  /* 0x0002c00014187984 */ /* 0x000ea20000000800 */
[----:B---3--:R-:W-:-:S03]  /*13b0*/  FFMA R33, R22, R15, R27 ;  /* 0x0000000f16217223 */ /* 0x008fc6000000001b */
[----:B------:R-:W-:Y:S04]  /*13c0*/  LDS R27, [R20+0x300] ;  /* 0x00030000141b7984 */ /* 0x000fe80000000800 */
[----:B------:R-:W3:Y:S01]  /*13d0*/  LDS.128 R12, [R7+0x30] ;  /* 0x00003000070c7984 */ /* 0x000ee20000000c00 */
[----:B----4-:R-:W-:-:S03]  /*13e0*/  FFMA R33, R8, R23, R33 ;  /* 0x0000001708217223 */ /* 0x010fc60000000021 */
[----:B------:R-:W4:Y:S04]  /*13f0*/  LDS R22, [R20+0x340] ;  /* 0x0003400014167984 */ /* 0x000f280000000800 */
[----:B------:R-:W4:Y:S01]  /*1400*/  LDS R23, [R20+0x380] ;  /* 0x0003800014177984 */ /* 0x000f220000000800 */
[----:B-----5:R-:W-:-:S03]  /*1410*/  FFMA R30, R30, R9, R33 ;  /* 0x000000091e1e7223 */ /* 0x020fc60000000021 */
[----:B------:R-:W5:Y:S01]  /*1420*/  LDS R8, [R20+0x3c0] ;  /* 0x0003c00014087984 */ /* 0x000f620000000800 */
[----:B------:R-:W-:-:S04]  /*1430*/  FFMA R29, R29, R10, R30 ;  /* 0x0000000a1d1d7223 */ /* 0x000fc8000000001e */
[----:B------:R-:W-:-:S04]  /*1440*/  FFMA R11, R26, R11, R29 ;  /* 0x0000000b1a0b7223 */ /* 0x000fc8000000001d */
[----:B------:R-:W-:-:S04]  /*1450*/  FFMA R11, R16, R31, R11 ;  /* 0x0000001f100b7223 */ /* 0x000fc8000000000b */
[----:B0-----:R-:W-:-:S04]  /*1460*/  FFMA R28, R28, R17, R11 ;  /* 0x000000111c1c7223 */ /* 0x001fc8000000000b */
[----:B-1----:R-:W-:-:S04]  /*1470*/  FFMA R25, R25, R18, R28 ;  /* 0x0000001219197223 */ /* 0x002fc8000000001c */
[----:B--2---:R-:W-:-:S04]  /*1480*/  FFMA R19, R24, R19, R25 ;  /* 0x0000001318137223 */ /* 0x004fc80000000019 */
[----:B---3--:R-:W-:-:S04]  /*1490*/  FFMA R19, R12, R27, R19 ;  /* 0x0000001b0c137223 */ /* 0x008fc80000000013 */
[----:B----4-:R-:W-:-:S04]  /*14a0*/  FFMA R22, R22, R13, R19 ;  /* 0x0000000d16167223 */ /* 0x010fc80000000013 */
[----:B------:R-:W-:-:S04]  /*14b0*/  FFMA R23, R23, R14, R22 ;  /* 0x0000000e17177223 */ /* 0x000fc80000000016 */
[----:B-----5:R-:W-:Y:S01]  /*14c0*/  FFMA R31, R8, R15, R23 ;  /* 0x0000000f081f7223 */ /* 0x020fe20000000017 */
[----:B------:R-:W-:Y:S06]  /*14d0*/  BAR.SYNC.DEFER_BLOCKING 0x0 ;  /* 0x0000000000007b1d */ /* 0x000fec0000010000 */
.L_x_3:
[----:B------:R-:W-:Y:S05]  /*14e0*/  @P1 BRA `(.L_x_0) ;  /* 0x0000000000d81947 */ /* 0x000fea0003800000 */
[----:B------:R-:W0:Y:S01]  /*14f0*/  LDC.64 R8, c[0x0][0x388] ;  /* 0x0000e200ff087b82 */ /* 0x000e220000000a00 */
[C---:B------:R-:W-:Y:S02]  /*1500*/  LEA R10, R0.reuse, R3, 0x4 ;  /* 0x00000003000a7211 */ /* 0x040fe400078e20ff */
[----:B------:R-:W-:-:S03]  /*1510*/  LEA R21, R0, R21, 0x4 ;  /* 0x0000001500157211 */ /* 0x000fc600078e20ff */
[----:B------:R-:W-:Y:S02]  /*1520*/  IMAD R11, R10, R5, R4 ;  /* 0x000000050a0b7224 */ /* 0x000fe400078e0204 */
[----:B------:R-:W1:Y:S01]  /*1530*/  LDC.64 R12, c[0x0][0x390] ;  /* 0x0000e400ff0c7b82 */ /* 0x000e620000000a00 */
[----:B0-----:R-:W-:-:S05]  /*1540*/  IMAD.WIDE R8, R21, 0x4, R8 ;  /* 0x0000000415087825 */ /* 0x001fca00078e0208 */
[----:B------:R-:W2:Y:S01]  /*1550*/  LDG.E R14, desc[UR8][R8.64] ;  /* 0x00000008080e7981 */ /* 0x000ea2000c1e1900 */
[----:B-1----:R-:W-:-:S06]  /*1560*/  IMAD.WIDE.U32 R12, R11, 0x4, R12 ;  /* 0x000000040b0c7825 */ /* 0x002fcc00078e000c */
[----:B------:R-:W3:Y:S01]  /*1570*/  LDG.E R12, desc[UR8][R12.64] ;  /* 0x000000080c0c7981 */ /* 0x000ee2000c1e1900 */
[----:B------:R-:W-:-:S04]  /*1580*/  UIADD3 UR4, UPT, UPT, UR4, 0x400, URZ ;  /* 0x0000040004047890 */ /* 0x000fc8000fffe0ff */
[----:B------:R-:W-:Y:S01]  /*1590*/  ULEA UR4, UR6, UR4, 0x18 ;  /* 0x0000000406047291 */ /* 0x000fe2000f8ec0ff */
[----:B------:R-:W-:-:S05]  /*15a0*/  LEA R15, R2, R7, 0x2 ;  /* 0x00000007020f7211 */ /* 0x000fca00078e10ff */
[----:B------:R-:W-:-:S04]  /*15b0*/  LEA R0, R2, UR4, 0x2 ;  /* 0x0000000402007c11 */ /* 0x000fc8000f8e10ff */
        /* <DEDUP_REMOVED lines=26> */
[----:B------:R-:W4:Y:S01]  /*1760*/  LDS R10, [R0+0x340] ;  /* 0x00034000000a7984 */ /* 0x000f220000000800 */
[----:B-----5:R-:W-:-:S03]  /*1770*/  FFMA R2, R2, R17, R3 ;  /* 0x0000001102027223 */ /* 0x020fc60000000003 */
[----:B------:R-:W5:Y:S04]  /*1780*/  LDS R16, [R0+0x380] ;  /* 0x0003800000107984 */ /* 0x000f680000000800 */
        /* <DEDUP_REMOVED lines=9> */
[----:B-----5:R-:W-:-:S04]  /*1820*/  FFMA R16, R16, R30, R9 ;  /* 0x0000001e10107223 */ /* 0x020fc80000000009 */
[----:B------:R-:W-:Y:S01]  /*1830*/  FFMA R31, R3, R31, R16 ;  /* 0x0000001f031f7223 */ /* 0x000fe20000000010 */
[----:B------:R-:W-:Y:S06]  /*1840*/  BAR.SYNC.DEFER_BLOCKING 0x0 ;  /* 0x0000000000007b1d */ /* 0x000fec0000010000 */
.L_x_0:
[----:B------:R-:W0:Y:S01]  /*1850*/  LDC.64 R2, c[0x0][0x380] ;  /* 0x0000e000ff027b82 */ /* 0x000e220000000a00 */
[----:B------:R-:W-:-:S04]  /*1860*/  IMAD R5, R6, R5, R4 ;  /* 0x0000000506057224 */ /* 0x000fc800078e0204 */
[----:B0-----:R-:W-:-:S05]  /*1870*/  IMAD.WIDE R2, R5, 0x4, R2 ;  /* 0x0000000405027825 */ /* 0x001fca00078e0202 */
[----:B------:R-:W-:Y:S01]  /*1880*/  STG.E desc[UR8][R2.64], R31 ;  /* 0x0000001f02007986 */ /* 0x000fe2000c101908 */
[----:B------:R-:W-:Y:S05]  /*1890*/  EXIT ;  /* 0x000000000000794d */ /* 0x000fea0003800000 */
.L_x_4:
[----:B------:R-:W-:-:S00]  /*18a0*/  BRA `(.L_x_4) ;  /* 0xfffffffc00fc7947 */ /* 0x000fc0000383ffff */
[----:B------:R-:W-:-:S00]  /*18b0*/  NOP ;  /* 0x0000000000007918 */ /* 0x000fc00000000000 */
        /* <DEDUP_REMOVED lines=12> */
.L_x_5:


//--------------------- .nv.shared._Z13MatrixMulCUDAPfS_S_i --------------------------
	.section	.nv.shared._Z13MatrixMulCUDAPfS_S_i,"aw",@nobits
	.sectionflags	@""
	.align	4
.nv.shared._Z13MatrixMulCUDAPfS_S_i:
	.zero		3072


//--------------------- .nv.shared.reserved.0     --------------------------
	.section	.nv.shared.reserved.0,"aw",@nobits
	.weak		__nv_reservedSMEM_offset_0_alias
	.size		__nv_reservedSMEM_offset_0_alias, 0, 64
	.other		__nv_reservedSMEM_offset_0_alias,@"STO_CUDA_RESERVED_SHARED STV_DEFAULT"
__nv_reservedSMEM_offset_0_alias:
	.zero		0
	.zero		64


//--------------------- .nv.constant0._Z13MatrixMulCUDAPfS_S_i --------------------------
	.section	.nv.constant0._Z13MatrixMulCUDAPfS_S_i,"a",@progbits
	.sectionflags	@""
	.align	4
.nv.constant0._Z13MatrixMulCUDAPfS_S_i:
	.zero		924


//--------------------- SYMBOLS --------------------------

	.type		.nv.reservedSmem.offset0,@object
	.size		.nv.reservedSmem.offset0,0x4
	.type		.nv.reservedSmem.cap,@object
	.size		.nv.reservedSmem.cap,0x4
